//
// Generated by NVIDIA NVVM Compiler
//
// Compiler Build ID: CL-36424714
// Cuda compilation tools, release 13.0, V13.0.88
// Based on NVVM 20.0.0
//

.version 9.0
.target sm_100
.address_size 64

	// .globl	_Z4mmaxPiS_
// _ZZ4mmaxPiS_E4rslt has been demoted

.visible .entry _Z4mmaxPiS_(
	.param .u64 .ptr .align 1 _Z4mmaxPiS__param_0,
	.param .u64 .ptr .align 1 _Z4mmaxPiS__param_1
)
{
	.reg .pred 	%p<5>;
	.reg .b32 	%r<27>;
	.reg .b64 	%rd<7>;
	// demoted variable
	.shared .align 4 .b8 _ZZ4mmaxPiS_E4rslt[32];
	ld.param.u64 	%rd2, [_Z4mmaxPiS__param_0];
	ld.param.u64 	%rd1, [_Z4mmaxPiS__param_1];
	cvta.to.global.u64 	%rd3, %rd2;
	mov.u32 	%r11, %tid.x;
	mov.u32 	%r12, %ntid.x;
	mov.u32 	%r13, %ctaid.x;
	mad.lo.s32 	%r1, %r12, %r13, %r11;
	mul.wide.s32 	%rd4, %r1, 4;
	add.s64 	%rd5, %rd3, %rd4;
	ld.global.u32 	%r14, [%rd5];
	shl.b32 	%r15, %r1, 2;
	mov.u32 	%r16, _ZZ4mmaxPiS_E4rslt;
	add.s32 	%r2, %r16, %r15;
	st.shared.u32 	[%r2], %r14;
	add.s32 	%r3, %r2, %r15;
	bar.sync 	0;
	setp.gt.s32 	%p1, %r1, 3;
	mov.b32 	%r25, 0;
	@%p1 bra 	$L__BB0_2;
	ld.shared.u32 	%r17, [%r3];
	ld.shared.u32 	%r18, [%r3+4];
	max.s32 	%r25, %r17, %r18;
$L__BB0_2:
	bar.sync 	0;
	st.shared.u32 	[%r2], %r25;
	bar.sync 	0;
	setp.gt.s32 	%p2, %r1, 1;
	@%p2 bra 	$L__BB0_4;
	ld.shared.u32 	%r19, [%r3];
	ld.shared.u32 	%r20, [%r3+4];
	max.s32 	%r25, %r19, %r20;
$L__BB0_4:
	bar.sync 	0;
	st.shared.u32 	[%r2], %r25;
	bar.sync 	0;
	setp.gt.s32 	%p3, %r1, 0;
	@%p3 bra 	$L__BB0_6;
	ld.shared.u32 	%r21, [%r3];
	ld.shared.u32 	%r22, [%r3+4];
	max.s32 	%r25, %r21, %r22;
$L__BB0_6:
	bar.sync 	0;
	st.shared.u32 	[%r2], %r25;
	setp.ne.s32 	%p4, %r1, 0;
	@%p4 bra 	$L__BB0_8;
	ld.shared.u32 	%r23, [_ZZ4mmaxPiS_E4rslt];
	cvta.to.global.u64 	%rd6, %rd1;
	st.global.u32 	[%rd6], %r23;
$L__BB0_8:
	ret;

}


// ===== COMPILED SASS (sm_100) =====

	.target	sm_100

	.elftype	@"ET_EXEC"


//--------------------- .note.nv.tkinfo           --------------------------
	.section	.note.nv.tkinfo,"",@"SHT_NOTE"
	.sectionflags	@"SHF_NOTE_NV_TKINFO"
	.tkinfo
        /*0018*/ 	.word	0x00000002
        /*0030*/ 	.string	""
        /*0030*/ 	.string	"ptxas"
        /*0030*/ 	.string	"Cuda compilation tools, release 13.0, V13.0.88"
        /*0030*/ 	.string	"Build cuda_13.0.r13.0/compiler.36424714_0"
        /*0030*/ 	.string	"-arch sm_100 -m 64 "



//--------------------- .note.nv.cuinfo           --------------------------
	.section	.note.nv.cuinfo,"",@"SHT_NOTE"
	.sectionflags	@"SHF_NOTE_NV_CUINFO"
        /*0018*/ 	.short	0x0002
        /*001a*/ 	.short	0x0064
        /*001c*/ 	.short	0x0082
	.zero		2


//--------------------- .nv.info                  --------------------------
	.section	.nv.info,"",@"SHT_CUDA_INFO"
	.align	4


	//----- nvinfo : EIATTR_REGCOUNT
	.align		4
        /*0000*/ 	.byte	0x04, 0x2f
        /*0002*/ 	.short	(.L_1 - .L_0)
	.align		4
.L_0:
        /*0004*/ 	.word	index@(_Z4mmaxPiS_)
        /*0008*/ 	.word	0x0000000a


	//----- nvinfo : EIATTR_FRAME_SIZE
	.align		4
.L_1:
        /*000c*/ 	.byte	0x04, 0x11
        /*000e*/ 	.short	(.L_3 - .L_2)
	.align		4
.L_2:
        /*0010*/ 	.word	index@(_Z4mmaxPiS_)
        /*0014*/ 	.word	0x00000000


	//----- nvinfo : EIATTR_MIN_STACK_SIZE
	.align		4
.L_3:
        /*0018*/ 	.byte	0x04, 0x12
        /*001a*/ 	.short	(.L_5 - .L_4)
	.align		4
.L_4:
        /*001c*/ 	.word	index@(_Z4mmaxPiS_)
        /*0020*/ 	.word	0x00000000
.L_5:


//--------------------- .nv.compat                --------------------------
	.section	.nv.compat,"",@"SHT_CUDA_COMPAT_INFO"
	.align	4
        /*0000*/ 	.byte	0x02, 0x09, 0x00, 0x00, 0x02, 0x02, 0x01, 0x00, 0x02, 0x05, 0x05, 0x00, 0x03, 0x07, 0x01, 0x01
        /*0010*/ 	.byte	0x02, 0x03, 0x00, 0x00, 0x02, 0x06, 0x01, 0x00, 0x04, 0x0b, 0x08, 0x00, 0x09, 0x00, 0x00, 0x00
        /*0020*/ 	.byte	0x00, 0x00, 0x00, 0x00


//--------------------- .nv.info._Z4mmaxPiS_      --------------------------
	.section	.nv.info._Z4mmaxPiS_,"",@"SHT_CUDA_INFO"
	.sectionflags	@""
	.align	4


	//----- nvinfo : EIATTR_CUDA_API_VERSION
	.align		4
        /*0000*/ 	.byte	0x04, 0x37
        /*0002*/ 	.short	(.L_7 - .L_6)
.L_6:
        /*0004*/ 	.word	0x00000082


	//----- nvinfo : EIATTR_KPARAM_INFO
	.align		4
.L_7:
        /*0008*/ 	.byte	0x04, 0x17
        /*000a*/ 	.short	(.L_9 - .L_8)
.L_8:
        /*000c*/ 	.word	0x00000000
        /*0010*/ 	.short	0x0001
        /*0012*/ 	.short	0x0008
        /*0014*/ 	.byte	0x00, 0xf5, 0x21, 0x00


	//----- nvinfo : EIATTR_KPARAM_INFO
	.align		4
.L_9:
        /*0018*/ 	.byte	0x04, 0x17
        /*001a*/ 	.short	(.L_11 - .L_10)
.L_10:
        /*001c*/ 	.word	0x00000000
        /*0020*/ 	.short	0x0000
        /*0022*/ 	.short	0x0000
        /*0024*/ 	.byte	0x00, 0xf5, 0x21, 0x00


	//----- nvinfo : EIATTR_SPARSE_MMA_MASK
	.align		4
.L_11:
        /*0028*/ 	.byte	0x03, 0x50
        /*002a*/ 	.short	0x0000


	//----- nvinfo : EIATTR_MAXREG_COUNT
	.align		4
        /*002c*/ 	.byte	0x03, 0x1b
        /*002e*/ 	.short	0x00ff


	//----- nvinfo : EIATTR_NUM_BARRIERS
	.align		4
        /*0030*/ 	.byte	0x02, 0x4c
        /*0032*/ 	.byte	0x01
	.zero		1


	//----- nvinfo : EIATTR_MERCURY_ISA_VERSION
	.align		4
        /*0034*/ 	.byte	0x03, 0x5f
        /*0036*/ 	.short	0x0101


	//----- nvinfo : EIATTR_VRC_CTA_INIT_COUNT
	.align		4
        /*0038*/ 	.byte	0x02, 0x4a
	.zero		1
	.zero		1


	//----- nvinfo : EIATTR_EXIT_INSTR_OFFSETS
	.align		4
        /*003c*/ 	.byte	0x04, 0x1c
        /*003e*/ 	.short	(.L_13 - .L_12)


	//   ....[0]....
.L_12:
        /*0040*/ 	.word	0x00000260


	//   ....[1]....
        /*0044*/ 	.word	0x000002a0


	//----- nvinfo : EIATTR_CBANK_PARAM_SIZE
	.align		4
.L_13:
        /*0048*/ 	.byte	0x03, 0x19
        /*004a*/ 	.short	0x0010


	//----- nvinfo : EIATTR_PARAM_CBANK
	.align		4
        /*004c*/ 	.byte	0x04, 0x0a
        /*004e*/ 	.short	(.L_15 - .L_14)
	.align		4
.L_14:
        /*0050*/ 	.word	index@(.nv.constant0._Z4mmaxPiS_)
        /*0054*/ 	.short	0x0380
        /*0056*/ 	.short	0x0010


	//----- nvinfo : EIATTR_SW_WAR
	.align		4
.L_15:
        /*0058*/ 	.byte	0x04, 0x36
        /*005a*/ 	.short	(.L_17 - .L_16)
.L_16:
        /*005c*/ 	.word	0x00000008
.L_17:


//--------------------- .nv.callgraph             --------------------------
	.section	.nv.callgraph,"",@"SHT_CUDA_CALLGRAPH"
	.align	4
	.sectionentsize	8
	.align		4
        /*0000*/ 	.word	0x00000000
	.align		4
        /*0004*/ 	.word	0xffffffff
	.align		4
        /*0008*/ 	.word	0x00000000
	.align		4
        /*000c*/ 	.word	0xfffffffe
	.align		4
        /*0010*/ 	.word	0x00000000
	.align		4
        /*0014*/ 	.word	0xfffffffd
	.align		4
        /*0018*/ 	.word	0x00000000
	.align		4
        /*001c*/ 	.word	0xfffffffc


//--------------------- .text._Z4mmaxPiS_         --------------------------
	.section	.text._Z4mmaxPiS_,"ax",@progbits
	.align	128
        .global         _Z4mmaxPiS_
        .type           _Z4mmaxPiS_,@function
        .size           _Z4mmaxPiS_,(.L_x_1 - _Z4mmaxPiS_)
        .other          _Z4mmaxPiS_,@"STO_CUDA_ENTRY STV_DEFAULT"
_Z4mmaxPiS_:
.text._Z4mmaxPiS_:
[----:B------:R-:W-:Y:S01]  /*0000*/  LDC R1, c[0x0][0x37c] ;  /* 0x0000df00ff017b82 */ /* 0x000fe20000000800 */
[----:B------:R-:W0:Y:S07]  /*0010*/  S2R R5, SR_TID.X ;  /* 0x0000000000057919 */ /* 0x000e2e0000002100 */
[----:B------:R-:W1:Y:S01]  /*0020*/  LDC.64 R2, c[0x0][0x380] ;  /* 0x0000e000ff027b82 */ /* 0x000e620000000a00 */
[----:B------:R-:W0:Y:S01]  /*0030*/  LDCU UR4, c[0x0][0x360] ;  /* 0x00006c00ff0477ac */ /* 0x000e220008000800 */
[----:B------:R-:W0:Y:S01]  /*0040*/  S2R R0, SR_CTAID.X ;  /* 0x0000000000007919 */ /* 0x000e220000002500 */
[----:B------:R-:W2:Y:S01]  /*0050*/  LDCU.64 UR6, c[0x0][0x358] ;  /* 0x00006b00ff0677ac */ /* 0x000ea20008000a00 */
[----:B0-----:R-:W-:-:S04]  /*0060*/  IMAD R5, R0, UR4, R5 ;  /* 0x0000000400057c24 */ /* 0x001fc8000f8e0205 */
[----:B-1----:R-:W-:-:S06]  /*0070*/  IMAD.WIDE R2, R5, 0x4, R2 ;  /* 0x0000000405027825 */ /* 0x002fcc00078e0202 */
[----:B--2---:R0:W2:Y:S01]  /*0080*/  LDG.E R2, desc[UR6][R2.64] ;  /* 0x0000000602027981 */ /* 0x0040a2000c1e1900 */
[----:B------:R-:W1:Y:S01]  /*0090*/  S2UR UR5, SR_CgaCtaId ;  /* 0x00000000000579c3 */ /* 0x000e620000008800 */
[----:B------:R-:W-:Y:S01]  /*00a0*/  UMOV UR4, 0x400 ;  /* 0x0000040000047882 */ /* 0x000fe20000000000 */
[C---:B------:R-:W-:Y:S02]  /*00b0*/  ISETP.GT.AND P1, PT, R5.reuse, 0x3, PT ;  /* 0x000000030500780c */ /* 0x040fe40003f24270 */
[----:B------:R-:W-:Y:S01]  /*00c0*/  ISETP.GT.AND P0, PT, R5, 0x1, PT ;  /* 0x000000010500780c */ /* 0x000fe20003f04270 */
[----:B0-----:R-:W-:Y:S01]  /*00d0*/  IMAD.MOV.U32 R3, RZ, RZ, RZ ;  /* 0x000000ffff037224 */ /* 0x001fe200078e00ff */
[----:B-1----:R-:W-:-:S06]  /*00e0*/  ULEA UR4, UR5, UR4, 0x18 ;  /* 0x0000000405047291 */ /* 0x002fcc000f8ec0ff */
[----:B------:R-:W-:-:S05]  /*00f0*/  LEA R0, R5, UR4, 0x2 ;  /* 0x0000000405007c11 */ /* 0x000fca000f8e10ff */
[C---:B------:R-:W-:Y:S01]  /*0100*/  IMAD R4, R5.reuse, 0x4, R0 ;  /* 0x0000000405047824 */ /* 0x040fe200078e0200 */
[----:B--2---:R-:W-:Y:S01]  /*0110*/  STS [R0], R2 ;  /* 0x0000000200007388 */ /* 0x004fe20000000800 */
[----:B------:R-:W-:Y:S06]  /*0120*/  BAR.SYNC.DEFER_BLOCKING 0x0 ;  /* 0x0000000000007b1d */ /* 0x000fec0000010000 */
[----:B------:R-:W-:Y:S04]  /*0130*/  @!P1 LDS R6, [R4] ;  /* 0x0000000004069984 */ /* 0x000fe80000000800 */
[----:B------:R-:W0:Y:S02]  /*0140*/  @!P1 LDS R7, [R4+0x4] ;  /* 0x0000040004079984 */ /* 0x000e240000000800 */
[----:B0-----:R-:W-:Y:S01]  /*0150*/  @!P1 VIMNMX R3, PT, PT, R6, R7, !PT ;  /* 0x0000000706039248 */ /* 0x001fe20007fe0100 */
[----:B------:R-:W-:Y:S01]  /*0160*/  BAR.SYNC.DEFER_BLOCKING 0x0 ;  /* 0x0000000000007b1d */ /* 0x000fe20000010000 */
[----:B------:R-:W-:-:S05]  /*0170*/  ISETP.GT.AND P1, PT, R5, RZ, PT ;  /* 0x000000ff0500720c */ /* 0x000fca0003f24270 */
[----:B------:R-:W-:Y:S02]  /*0180*/  STS [R0], R3 ;  /* 0x0000000300007388 */ /* 0x000fe40000000800 */
[----:B------:R-:W-:Y:S06]  /*0190*/  BAR.SYNC.DEFER_BLOCKING 0x0 ;  /* 0x0000000000007b1d */ /* 0x000fec0000010000 */
[----:B------:R-:W-:Y:S04]  /*01a0*/  @!P0 LDS R6, [R4] ;  /* 0x0000000004068984 */ /* 0x000fe80000000800 */
[----:B------:R-:W0:Y:S02]  /*01b0*/  @!P0 LDS R7, [R4+0x4] ;  /* 0x0000040004078984 */ /* 0x000e240000000800 */
[----:B0-----:R-:W-:Y:S01]  /*01c0*/  @!P0 VIMNMX R3, PT, PT, R6, R7, !PT ;  /* 0x0000000706038248 */ /* 0x001fe20007fe0100 */
[----:B------:R-:W-:Y:S01]  /*01d0*/  BAR.SYNC.DEFER_BLOCKING 0x0 ;  /* 0x0000000000007b1d */ /* 0x000fe20000010000 */
[----:B------:R-:W-:-:S05]  /*01e0*/  ISETP.NE.AND P0, PT, R5, RZ, PT ;  /* 0x000000ff0500720c */ /* 0x000fca0003f05270 */
[----:B------:R-:W-:Y:S02]  /*01f0*/  STS [R0], R3 ;  /* 0x0000000300007388 */ /* 0x000fe40000000800 */
[----:B------:R-:W-:Y:S06]  /*0200*/  BAR.SYNC.DEFER_BLOCKING 0x0 ;  /* 0x0000000000007b1d */ /* 0x000fec0000010000 */
[----:B------:R-:W-:Y:S04]  /*0210*/  @!P1 LDS R2, [R4] ;  /* 0x0000000004029984 */ /* 0x000fe80000000800 */
[----:B------:R-:W0:Y:S02]  /*0220*/  @!P1 LDS R7, [R4+0x4] ;  /* 0x0000040004079984 */ /* 0x000e240000000800 */
[----:B0-----:R-:W-:Y:S01]  /*0230*/  @!P1 VIMNMX R3, PT, PT, R2, R7, !PT ;  /* 0x0000000702039248 */ /* 0x001fe20007fe0100 */
[----:B------:R-:W-:Y:S06]  /*0240*/  BAR.SYNC.DEFER_BLOCKING 0x0 ;  /* 0x0000000000007b1d */ /* 0x000fec0000010000 */
[----:B------:R0:W-:Y:S01]  /*0250*/  STS [R0], R3 ;  /* 0x0000000300007388 */ /* 0x0001e20000000800 */
[----:B------:R-:W-:Y:S05]  /*0260*/  @P0 EXIT ;  /* 0x000000000000094d */ /* 0x000fea0003800000 */
[----:B------:R-:W1:Y:S01]  /*0270*/  LDS R5, [UR4] ;  /* 0x00000004ff057984 */ /* 0x000e620008000800 */
[----:B0-----:R-:W1:Y:S03]  /*0280*/  LDC.64 R2, c[0x0][0x388] ;  /* 0x0000e200ff027b82 */ /* 0x001e660000000a00 */
[----:B-1----:R-:W-:Y:S01]  /*0290*/  STG.E desc[UR6][R2.64], R5 ;  /* 0x0000000502007986 */ /* 0x002fe2000c101906 */
[----:B------:R-:W-:Y:S05]  /*02a0*/  EXIT ;  /* 0x000000000000794d */ /* 0x000fea0003800000 */
.L_x_0:
[----:B------:R-:W-:-:S00]  /*02b0*/  BRA `(.L_x_0) ;  /* 0xfffffffc00fc7947 */ /* 0x000fc0000383ffff */
[----:B------:R-:W-:-:S00]  /*02c0*/  NOP ;  /* 0x0000000000007918 */ /* 0x000fc00000000000 */
        /* <DEDUP_REMOVED lines=11> */
.L_x_1:


//--------------------- .nv.shared._Z4mmaxPiS_    --------------------------
	.section	.nv.shared._Z4mmaxPiS_,"aw",@nobits
	.sectionflags	@""
	.align	4
.nv.shared._Z4mmaxPiS_:
	.zero		1056


//--------------------- .nv.shared.reserved.0     --------------------------
	.section	.nv.shared.reserved.0,"aw",@nobits
	.weak		__nv_reservedSMEM_offset_0_alias
	.size		__nv_reservedSMEM_offset_0_alias, 0, 64
	.other		__nv_reservedSMEM_offset_0_alias,@"STO_CUDA_RESERVED_SHARED STV_DEFAULT"
__nv_reservedSMEM_offset_0_alias:
	.zero		0
	.zero		64


//--------------------- .nv.constant0._Z4mmaxPiS_ --------------------------
	.section	.nv.constant0._Z4mmaxPiS_,"a",@progbits
	.sectionflags	@""
	.align	4
.nv.constant0._Z4mmaxPiS_:
	.zero		912


//--------------------- SYMBOLS --------------------------

	.type		.nv.reservedSmem.offset0,@object
	.size		.nv.reservedSmem.offset0,0x4
	.type		.nv.reservedSmem.cap,@object
	.size		.nv.reservedSmem.cap,0x4
